	.headerflags	@"EF_CUDA_TEXMODE_UNIFIED EF_CUDA_64BIT_ADDRESS EF_CUDA_ACCELERATORS EF_CUDA_SM90 EF_CUDA_VIRTUAL_SM(EF_CUDA_SM90)"
	.elftype	@"ET_EXEC"


//--------------------- .nv.info                  --------------------------
	.section	.nv.info,"",@"SHT_CUDA_INFO"
	.align	4


	//----- nvinfo : EIATTR_REGCOUNT
	.align		4
        /*0000*/ 	.byte	0x04, 0x2f
        /*0002*/ 	.short	(.L_3 - .L_2)
	.align		4
.L_2:
        /*0004*/ 	.word	index@(triton_poi_fused__native_batch_norm_legit_no_training_41)
        /*0008*/ 	.word	0x0000001a


	//----- nvinfo : EIATTR_MIN_STACK_SIZE
	.align		4
.L_3:
        /*000c*/ 	.byte	0x04, 0x12
        /*000e*/ 	.short	(.L_5 - .L_4)
	.align		4
.L_4:
        /*0010*/ 	.word	index@(triton_poi_fused__native_batch_norm_legit_no_training_41)
        /*0014*/ 	.word	0x00000000


	//----- nvinfo : EIATTR_FRAME_SIZE
	.align		4
.L_5:
        /*0018*/ 	.byte	0x04, 0x11
        /*001a*/ 	.short	(.L_7 - .L_6)
	.align		4
.L_6:
        /*001c*/ 	.word	index@(triton_poi_fused__native_batch_norm_legit_no_training_41)
        /*0020*/ 	.word	0x00000000


	//----- nvinfo : EIATTR_MIN_STACK_SIZE
	.align		4
.L_7:
        /*0024*/ 	.byte	0x04, 0x12
        /*0026*/ 	.short	(.L_9 - .L_8)
	.align		4
.L_8:
        /*0028*/ 	.word	index@(triton_poi_fused__native_batch_norm_legit_no_training_41)
        /*002c*/ 	.word	0x00000000
.L_9:


//--------------------- .nv.info.triton_poi_fused__native_batch_norm_legit_no_training_41 --------------------------
	.section	.nv.info.triton_poi_fused__native_batch_norm_legit_no_training_41,"",@"SHT_CUDA_INFO"
	.sectionflags	@""
	.align	4


	//----- nvinfo : EIATTR_CUDA_API_VERSION
	.align		4
        /*0000*/ 	.byte	0x04, 0x37
        /*0002*/ 	.short	(.L_11 - .L_10)
.L_10:
        /*0004*/ 	.word	0x0000007c


	//----- nvinfo : EIATTR_KPARAM_INFO
	.align		4
.L_11:
        /*0008*/ 	.byte	0x04, 0x17
        /*000a*/ 	.short	(.L_13 - .L_12)
.L_12:
        /*000c*/ 	.word	0x00000000
        /*0010*/ 	.short	0x0007
        /*0012*/ 	.short	0x0034
        /*0014*/ 	.byte	0x00, 0xf0, 0x11, 0x00


	//----- nvinfo : EIATTR_KPARAM_INFO
	.align		4
.L_13:
        /*0018*/ 	.byte	0x04, 0x17
        /*001a*/ 	.short	(.L_15 - .L_14)
.L_14:
        /*001c*/ 	.word	0x00000000
        /*0020*/ 	.short	0x0006
        /*0022*/ 	.short	0x0030
        /*0024*/ 	.byte	0x00, 0xf0, 0x11, 0x00


	//----- nvinfo : EIATTR_KPARAM_INFO
	.align		4
.L_15:
        /*0028*/ 	.byte	0x04, 0x17
        /*002a*/ 	.short	(.L_17 - .L_16)
.L_16:
        /*002c*/ 	.word	0x00000000
        /*0030*/ 	.short	0x0005
        /*0032*/ 	.short	0x0028
        /*0034*/ 	.byte	0x00, 0xf4, 0x21, 0x00


	//----- nvinfo : EIATTR_KPARAM_INFO
	.align		4
.L_17:
        /*0038*/ 	.byte	0x04, 0x17
        /*003a*/ 	.short	(.L_19 - .L_18)
.L_18:
        /*003c*/ 	.word	0x00000000
        /*0040*/ 	.short	0x0004
        /*0042*/ 	.short	0x0020
        /*0044*/ 	.byte	0x00, 0xf4, 0x21, 0x00


	//----- nvinfo : EIATTR_KPARAM_INFO
	.align		4
.L_19:
        /*0048*/ 	.byte	0x04, 0x17
        /*004a*/ 	.short	(.L_21 - .L_20)
.L_20:
        /*004c*/ 	.word	0x00000000
        /*0050*/ 	.short	0x0003
        /*0052*/ 	.short	0x0018
        /*0054*/ 	.byte	0x00, 0xf4, 0x21, 0x00


	//----- nvinfo : EIATTR_KPARAM_INFO
	.align		4
.L_21:
        /*0058*/ 	.byte	0x04, 0x17
        /*005a*/ 	.short	(.L_23 - .L_22)
.L_22:
        /*005c*/ 	.word	0x00000000
        /*0060*/ 	.short	0x0002
        /*0062*/ 	.short	0x0010
        /*0064*/ 	.byte	0x00, 0xf4, 0x21, 0x00


	//----- nvinfo : EIATTR_KPARAM_INFO
	.align		4
.L_23:
        /*0068*/ 	.byte	0x04, 0x17
        /*006a*/ 	.short	(.L_25 - .L_24)
.L_24:
        /*006c*/ 	.word	0x00000000
        /*0070*/ 	.short	0x0001
        /*0072*/ 	.short	0x0008
        /*0074*/ 	.byte	0x00, 0xf4, 0x21, 0x00


	//----- nvinfo : EIATTR_KPARAM_INFO
	.align		4
.L_25:
        /*0078*/ 	.byte	0x04, 0x17
        /*007a*/ 	.short	(.L_27 - .L_26)
.L_26:
        /*007c*/ 	.word	0x00000000
        /*0080*/ 	.short	0x0000
        /*0082*/ 	.short	0x0000
        /*0084*/ 	.byte	0x00, 0xf4, 0x21, 0x00


	//----- nvinfo : EIATTR_SPARSE_MMA_MASK
	.align		4
.L_27:
        /*0088*/ 	.byte	0x03, 0x50
        /*008a*/ 	.short	0x0000


	//----- nvinfo : EIATTR_MAXREG_COUNT
	.align		4
        /*008c*/ 	.byte	0x03, 0x1b
        /*008e*/ 	.short	0x00ff


	//----- nvinfo : EIATTR_EXIT_INSTR_OFFSETS
	.align		4
        /*0090*/ 	.byte	0x04, 0x1c
        /*0092*/ 	.short	(.L_29 - .L_28)


	//   ....[0]....
.L_28:
        /*0094*/ 	.word	0x00000550


	//   ....[1]....
        /*0098*/ 	.word	0x000005a0


	//----- nvinfo : EIATTR_REQNTID
	.align		4
.L_29:
        /*009c*/ 	.byte	0x04, 0x10
        /*009e*/ 	.short	(.L_31 - .L_30)
.L_30:
        /*00a0*/ 	.word	0x00000080
        /*00a4*/ 	.word	0x00000001
        /*00a8*/ 	.word	0x00000001


	//----- nvinfo : EIATTR_CBANK_PARAM_SIZE
	.align		4
.L_31:
        /*00ac*/ 	.byte	0x03, 0x19
        /*00ae*/ 	.short	0x0038


	//----- nvinfo : EIATTR_PARAM_CBANK
	.align		4
        /*00b0*/ 	.byte	0x04, 0x0a
        /*00b2*/ 	.short	(.L_33 - .L_32)
	.align		4
.L_32:
        /*00b4*/ 	.word	index@(.nv.constant0.triton_poi_fused__native_batch_norm_legit_no_training_41)
        /*00b8*/ 	.short	0x0210
        /*00ba*/ 	.short	0x0038


	//----- nvinfo : EIATTR_SW_WAR
	.align		4
.L_33:
        /*00bc*/ 	.byte	0x04, 0x36
        /*00be*/ 	.short	(.L_35 - .L_34)
.L_34:
        /*00c0*/ 	.word	0x00000008
.L_35:


//--------------------- .nv.callgraph             --------------------------
	.section	.nv.callgraph,"",@"SHT_CUDA_CALLGRAPH"
	.align	4
	.sectionentsize	8
	.align		4
        /*0000*/ 	.word	0x00000000
	.align		4
        /*0004*/ 	.word	0xffffffff
	.align		4
        /*0008*/ 	.word	0x00000000
	.align		4
        /*000c*/ 	.word	0xfffffffe
	.align		4
        /*0010*/ 	.word	0x00000000
	.align		4
        /*0014*/ 	.word	0xfffffffd
	.align		4
        /*0018*/ 	.word	0x00000000
	.align		4
        /*001c*/ 	.word	0xfffffffc


//--------------------- .nv.constant4             --------------------------
	.section	.nv.constant4,"a",@progbits
	.align	8
	.align		8
.nv.constant4:
        /*0000*/ 	.dword	_$_str
	.align		8
        /*0008*/ 	.dword	_$_str_$_2


//--------------------- .text.triton_poi_fused__native_batch_norm_legit_no_training_41 --------------------------
	.section	.text.triton_poi_fused__native_batch_norm_legit_no_training_41,"ax",@progbits
	.sectionflags	@"SHF_BARRIERS=1"
	.align	128
        .global         triton_poi_fused__native_batch_norm_legit_no_training_41
        .type           triton_poi_fused__native_batch_norm_legit_no_training_41,@function
        .size           triton_poi_fused__native_batch_norm_legit_no_training_41,(.L_x_1 - triton_poi_fused__native_batch_norm_legit_no_training_41)
        .other          triton_poi_fused__native_batch_norm_legit_no_training_41,@"STO_CUDA_ENTRY STV_DEFAULT"
triton_poi_fused__native_batch_norm_legit_no_training_41:
.text.triton_poi_fused__native_batch_norm_legit_no_training_41:
[----:B------:R-:W0:Y:S01]  /*0000*/  LDC R1, c[0x0][0x28] ;  /* 0x00000a00ff017b82 */ /* 0x000e220000000800 */
[----:B------:R-:W1:Y:S07]  /*0010*/  S2R R8, SR_TID.X ;  /* 0x0000000000087919 */ /* 0x000e6e0000002100 */
[----:B------:R-:W2:Y:S01]  /*0020*/  LDC.64 R2, c[0x0][0x220] ;  /* 0x00008800ff027b82 */ /* 0x000ea20000000a00 */
[----:B------:R-:W-:Y:S01]  /*0030*/  ULDC.64 UR6, c[0x0][0x208] ;  /* 0x0000820000067ab9 */ /* 0x000fe20000000a00 */
[----:B------:R-:W3:Y:S01]  /*0040*/  S2R R9, SR_CTAID.Y ;  /* 0x0000000000097919 */ /* 0x000ee20000002600 */
[----:B------:R-:W4:Y:S05]  /*0050*/  S2R R10, SR_CTAID.X ;  /* 0x00000000000a7919 */ /* 0x000f2a0000002500 */
[----:B------:R-:W5:Y:S08]  /*0060*/  LDC.64 R18, c[0x0][0x210] ;  /* 0x00008400ff127b82 */ /* 0x000f700000000a00 */
[----:B------:R-:W4:Y:S08]  /*0070*/  LDC.64 R16, c[0x0][0x218] ;  /* 0x00008600ff107b82 */ /* 0x000f300000000a00 */
[----:B------:R-:W5:Y:S01]  /*0080*/  LDC.64 R14, c[0x0][0x228] ;  /* 0x00008a00ff0e7b82 */ /* 0x000f620000000a00 */
[----:B-1----:R-:W-:-:S07]  /*0090*/  SHF.L.U32 R0, R8, 0x1, RZ ;  /* 0x0000000108007819 */ /* 0x002fce00000006ff */
[----:B------:R-:W1:Y:S01]  /*00a0*/  LDC.64 R12, c[0x0][0x230] ;  /* 0x00008c00ff0c7b82 */ /* 0x000e620000000a00 */
[----:B------:R-:W-:-:S04]  /*00b0*/  LOP3.LUT R0, R0, 0xfe, RZ, 0xc0, !PT ;  /* 0x000000fe00007812 */ /* 0x000fc800078ec0ff */
[----:B---3--:R-:W-:-:S04]  /*00c0*/  PRMT R4, R0, 0x6540, R9 ;  /* 0x0000654000047816 */ /* 0x008fc80000000009 */
[C---:B------:R-:W-:Y:S01]  /*00d0*/  ISETP.GE.AND P2, PT, R4.reuse, 0x500, PT ;  /* 0x000005000400780c */ /* 0x040fe20003f46270 */
[----:B------:R-:W-:-:S05]  /*00e0*/  IMAD.HI R5, R4, 0x66666667, RZ ;  /* 0x6666666704057827 */ /* 0x000fca00078e02ff */
[----:B------:R-:W-:-:S04]  /*00f0*/  SHF.R.U32.HI R6, RZ, 0x1f, R5 ;  /* 0x0000001fff067819 */ /* 0x000fc80000011605 */
[----:B------:R-:W-:Y:S02]  /*0100*/  LEA.HI.SX32 R5, R5, R6, 0x19 ;  /* 0x0000000605057211 */ /* 0x000fe400078fcaff */
[----:B------:R-:W-:-:S03]  /*0110*/  CS2R R6, SRZ ;  /* 0x0000000000067805 */ /* 0x000fc6000001ff00 */
[----:B------:R-:W-:-:S04]  /*0120*/  IMAD R11, R5, -0x140, R4 ;  /* 0xfffffec0050b7824 */ /* 0x000fc800078e0204 */
[----:B--2---:R-:W-:-:S05]  /*0130*/  IMAD.WIDE R2, R11, 0x4, R2 ;  /* 0x000000040b027825 */ /* 0x004fca00078e0202 */
[----:B------:R2:W3:Y:S01]  /*0140*/  @!P2 LDG.E.EL.64 R6, desc[UR6][R2.64] ;  /* 0x000000060206a981 */ /* 0x0004e2000c2e1b00 */
[C---:B----4-:R-:W-:Y:S01]  /*0150*/  ISETP.GE.AND P0, PT, R10.reuse, 0x4, PT ;  /* 0x000000040a00780c */ /* 0x050fe20003f06270 */
[----:B------:R-:W-:Y:S02]  /*0160*/  IMAD R20, R10, 0x140, R11 ;  /* 0x000001400a147824 */ /* 0x000fe400078e020b */
[----:B0-----:R-:W-:Y:S01]  /*0170*/  IMAD.WIDE R16, R11, 0x4, R16 ;  /* 0x000000040b107825 */ /* 0x001fe200078e0210 */
[----:B------:R-:W-:-:S03]  /*0180*/  ISETP.LT.AND P1, PT, R4, 0x500, !P0 ;  /* 0x000005000400780c */ /* 0x000fc60004721270 */
[----:B------:R-:W-:Y:S01]  /*0190*/  IMAD R5, R5, 0x500, R20 ;  /* 0x0000050005057824 */ /* 0x000fe200078e0214 */
[----:B--2---:R-:W-:-:S03]  /*01a0*/  CS2R R2, SRZ ;  /* 0x0000000000027805 */ /* 0x004fc6000001ff00 */
[----:B-----5:R-:W-:Y:S01]  /*01b0*/  IMAD.WIDE R18, R5, 0x4, R18 ;  /* 0x0000000405127825 */ /* 0x020fe200078e0212 */
[----:B------:R-:W-:-:S03]  /*01c0*/  CS2R R4, SRZ ;  /* 0x0000000000047805 */ /* 0x000fc6000001ff00 */
[C---:B------:R-:W-:Y:S02]  /*01d0*/  IMAD.WIDE R20, R11.reuse, 0x4, R14 ;  /* 0x000000040b147825 */ /* 0x040fe400078e020e */
[----:B------:R-:W2:Y:S01]  /*01e0*/  @P1 LDG.E.EL.64 R2, desc[UR6][R18.64] ;  /* 0x0000000612021981 */ /* 0x000ea2000c2e1b00 */
[----:B------:R-:W-:Y:S01]  /*01f0*/  CS2R R14, SRZ ;  /* 0x00000000000e7805 */ /* 0x000fe2000001ff00 */
[----:B-1----:R-:W-:Y:S02]  /*0200*/  IMAD.WIDE R22, R11, 0x4, R12 ;  /* 0x000000040b167825 */ /* 0x002fe400078e020c */
[----:B------:R0:W2:Y:S01]  /*0210*/  @!P2 LDG.E.EL.64 R4, desc[UR6][R16.64] ;  /* 0x000000061004a981 */ /* 0x0000a2000c2e1b00 */
[----:B------:R-:W-:-:S03]  /*0220*/  CS2R R12, SRZ ;  /* 0x00000000000c7805 */ /* 0x000fc6000001ff00 */
[----:B------:R-:W4:Y:S04]  /*0230*/  @!P2 LDG.E.EL.64 R14, desc[UR6][R22.64] ;  /* 0x00000006160ea981 */ /* 0x000f28000c2e1b00 */
[----:B------:R-:W4:Y:S01]  /*0240*/  @!P2 LDG.E.EL.64 R12, desc[UR6][R20.64] ;  /* 0x00000006140ca981 */ /* 0x000f22000c2e1b00 */
[----:B------:R-:W1:Y:S01]  /*0250*/  S2UR UR5, SR_CgaCtaId ;  /* 0x00000000000579c3 */ /* 0x000e620000008800 */
[----:B0-----:R-:W-:Y:S01]  /*0260*/  HFMA2.MMA R17, -RZ, RZ, 1.625, 0 ;  /* 0x3e800000ff117435 */ /* 0x001fe200000001ff */
[----:B------:R-:W-:Y:S02]  /*0270*/  UMOV UR4, 0x400 ;  /* 0x0000040000047882 */ /* 0x000fe40000000000 */
[----:B-1----:R-:W-:-:S06]  /*0280*/  UPRMT UR4, UR5, 0x654, UR4 ;  /* 0x0000065405047896 */ /* 0x002fcc0008000004 */
[----:B------:R-:W-:Y:S02]  /*0290*/  LEA R0, R0, UR4, 0x3 ;  /* 0x0000000400007c11 */ /* 0x000fe4000f8e18ff */
[----:B------:R-:W-:Y:S01]  /*02a0*/  LOP3.LUT R8, R8, 0x7f, RZ, 0xc0, !PT ;  /* 0x0000007f08087812 */ /* 0x000fe200078ec0ff */
[----:B---3--:R-:W-:Y:S01]  /*02b0*/  FADD R6, R6, 9.9999997473787516356e-06 ;  /* 0x3727c5ac06067421 */ /* 0x008fe20000000000 */
[----:B------:R-:W-:-:S03]  /*02c0*/  FADD R7, R7, 9.9999997473787516356e-06 ;  /* 0x3727c5ac07077421 */ /* 0x000fc60000000000 */
[----:B------:R-:W0:Y:S08]  /*02d0*/  MUFU.SQRT R11, R6 ;  /* 0x00000006000b7308 */ /* 0x000e300000002000 */
[----:B------:R-:W1:Y:S01]  /*02e0*/  MUFU.SQRT R16, R7 ;  /* 0x0000000700107308 */ /* 0x000e620000002000 */
[C---:B0-----:R-:W-:Y:S02]  /*02f0*/  FSETP.GT.AND P1, PT, R11.reuse, 8.50705917302346158658e+37, PT ;  /* 0x7e8000000b00780b */ /* 0x041fe40003f24000 */
[----:B------:R-:W-:-:S02]  /*0300*/  FSETP.GEU.AND P3, PT, R11, 1.175494350822287508e-38, PT ;  /* 0x008000000b00780b */ /* 0x000fc40003f6e000 */
[C---:B-1----:R-:W-:Y:S02]  /*0310*/  FSETP.GT.AND P2, PT, R16.reuse, 8.50705917302346158658e+37, PT ;  /* 0x7e8000001000780b */ /* 0x042fe40003f44000 */
[----:B------:R-:W-:-:S07]  /*0320*/  FSETP.GEU.AND P4, PT, R16, 1.175494350822287508e-38, PT ;  /* 0x008000001000780b */ /* 0x000fce0003f8e000 */
[----:B------:R-:W-:-:S04]  /*0330*/  @P1 FMUL R11, R11, 0.25 ;  /* 0x3e8000000b0b1820 */ /* 0x000fc80000400000 */
[----:B------:R-:W-:Y:S01]  /*0340*/  @!P3 FMUL R11, R11, 16777216 ;  /* 0x4b8000000b0bb820 */ /* 0x000fe20000400000 */
[----:B------:R-:W-:-:S04]  /*0350*/  @P2 FMUL R16, R16, 0.25 ;  /* 0x3e80000010102820 */ /* 0x000fc80000400000 */
[----:B------:R-:W-:Y:S01]  /*0360*/  @!P4 FMUL R16, R16, 16777216 ;  /* 0x4b8000001010c820 */ /* 0x000fe20000400000 */
[----:B------:R-:W0:Y:S01]  /*0370*/  MUFU.RCP R11, R11 ;  /* 0x0000000b000b7308 */ /* 0x000e220000001000 */
[----:B------:R-:W-:-:S07]  /*0380*/  FSEL R6, R17, 1, P1 ;  /* 0x3f80000011067808 */ /* 0x000fce0000800000 */
[----:B------:R-:W1:Y:S01]  /*0390*/  MUFU.RCP R16, R16 ;  /* 0x0000001000107308 */ /* 0x000e620000001000 */
[----:B------:R-:W-:Y:S01]  /*03a0*/  FSEL R17, R17, 1, P2 ;  /* 0x3f80000011117808 */ /* 0x000fe20001000000 */
[----:B------:R-:W-:Y:S01]  /*03b0*/  @!P3 FMUL R6, R6, 16777216 ;  /* 0x4b8000000606b820 */ /* 0x000fe20000400000 */
[----:B--2---:R-:W-:-:S03]  /*03c0*/  FADD R2, -R4, R2 ;  /* 0x0000000204027221 */ /* 0x004fc60000000100 */
[----:B------:R-:W-:Y:S01]  /*03d0*/  @!P4 FMUL R17, R17, 16777216 ;  /* 0x4b8000001111c820 */ /* 0x000fe20000400000 */
[----:B0-----:R-:W-:Y:S01]  /*03e0*/  FMUL R7, R11, R6 ;  /* 0x000000060b077220 */ /* 0x001fe20000400000 */
[----:B------:R-:W-:-:S03]  /*03f0*/  FADD R3, -R5, R3 ;  /* 0x0000000305037221 */ /* 0x000fc60000000100 */
[----:B------:R-:W-:Y:S01]  /*0400*/  FMUL R7, R2, R7 ;  /* 0x0000000702077220 */ /* 0x000fe20000400000 */
[----:B-1----:R-:W-:-:S04]  /*0410*/  FMUL R4, R16, R17 ;  /* 0x0000001110047220 */ /* 0x002fc80000400000 */
[----:B------:R-:W-:Y:S01]  /*0420*/  FMUL R4, R3, R4 ;  /* 0x0000000403047220 */ /* 0x000fe20000400000 */
[----:B----4-:R-:W-:-:S03]  /*0430*/  FFMA R7, R7, R12, R14 ;  /* 0x0000000c07077223 */ /* 0x010fc6000000000e */
[----:B------:R-:W-:Y:S02]  /*0440*/  FFMA R13, R4, R13, R15 ;  /* 0x0000000d040d7223 */ /* 0x000fe4000000000f */
[----:B------:R-:W-:Y:S01]  /*0450*/  STS [R0], R7 ;  /* 0x0000000700007388 */ /* 0x000fe20000000800 */
[C---:B------:R-:W-:Y:S01]  /*0460*/  LEA R6, R8.reuse, UR4, 0x3 ;  /* 0x0000000408067c11 */ /* 0x040fe2000f8e18ff */
[----:B------:R-:W0:Y:S02]  /*0470*/  LDC.64 R4, c[0x0][0x238] ;  /* 0x00008e00ff047b82 */ /* 0x000e240000000a00 */
[----:B------:R-:W-:Y:S06]  /*0480*/  STS [R0+0x8], R13 ;  /* 0x0000080d00007388 */ /* 0x000fec0000000800 */
[----:B------:R-:W-:Y:S01]  /*0490*/  BAR.SYNC.DEFER_BLOCKING 0x0 ;  /* 0x0000000000007b1d */ /* 0x000fe20000010000 */
[----:B------:R-:W-:Y:S01]  /*04a0*/  PRMT R3, R8, 0x6540, R9 ;  /* 0x0000654008037816 */ /* 0x000fe20000000009 */
[----:B------:R-:W-:-:S04]  /*04b0*/  IMAD.SHL.U32 R9, R9, 0x100, RZ ;  /* 0x0000010009097824 */ /* 0x000fc800078e00ff */
[----:B------:R-:W1:Y:S01]  /*04c0*/  LDS R11, [R6] ;  /* 0x00000000060b7984 */ /* 0x000e620000000800 */
[----:B------:R-:W-:Y:S02]  /*04d0*/  LOP3.LUT R9, R9, 0x80, R8, 0xfe, !PT ;  /* 0x0000008009097812 */ /* 0x000fe400078efe08 */
[----:B------:R-:W-:Y:S02]  /*04e0*/  ISETP.LT.AND P1, PT, R3, 0x500, !P0 ;  /* 0x000005000300780c */ /* 0x000fe40004721270 */
[----:B------:R-:W-:Y:S02]  /*04f0*/  ISETP.LT.AND P0, PT, R9, 0x500, !P0 ;  /* 0x000005000900780c */ /* 0x000fe40004701270 */
[----:B------:R-:W-:Y:S02]  /*0500*/  LEA R3, R3, R10, 0x2 ;  /* 0x0000000a03037211 */ /* 0x000fe400078e10ff */
[----:B------:R-:W-:-:S03]  /*0510*/  LOP3.LUT R8, R8, 0x80, RZ, 0xfc, !PT ;  /* 0x0000008008087812 */ /* 0x000fc600078efcff */
[----:B0-----:R-:W-:Y:S01]  /*0520*/  IMAD.WIDE R2, R3, 0x4, R4 ;  /* 0x0000000403027825 */ /* 0x001fe200078e0204 */
[----:B------:R-:W-:-:S04]  /*0530*/  LEA R8, R8, UR4, 0x3 ;  /* 0x0000000408087c11 */ /* 0x000fc8000f8e18ff */
[----:B-1----:R0:W-:Y:S02]  /*0540*/  @P1 STG.E desc[UR6][R2.64], R11 ;  /* 0x0000000b02001986 */ /* 0x0021e4000c101906 */
[----:B0-----:R-:W-:Y:S05]  /*0550*/  @!P0 EXIT ;  /* 0x000000000000894d */ /* 0x001fea0003800000 */
[----:B------:R-:W1:Y:S01]  /*0560*/  LDS R7, [R8] ;  /* 0x0000000008077984 */ /* 0x000e620000000800 */
[----:B0-----:R-:W-:-:S04]  /*0570*/  IMAD R3, R9, 0x4, R10 ;  /* 0x0000000409037824 */ /* 0x001fc800078e020a */
[----:B------:R-:W-:-:S05]  /*0580*/  IMAD.WIDE R2, R3, 0x4, R4 ;  /* 0x0000000403027825 */ /* 0x000fca00078e0204 */
[----:B-1----:R-:W-:Y:S01]  /*0590*/  STG.E desc[UR6][R2.64], R7 ;  /* 0x0000000702007986 */ /* 0x002fe2000c101906 */
[----:B------:R-:W-:Y:S05]  /*05a0*/  EXIT ;  /* 0x000000000000794d */ /* 0x000fea0003800000 */
.L_x_0:
[----:B------:R-:W-:-:S00]  /*05b0*/  BRA `(.L_x_0) ;  /* 0xfffffffc00fc7947 */ /* 0x000fc0000383ffff */
[----:B------:R-:W-:-:S00]  /*05c0*/  NOP ;  /* 0x0000000000007918 */ /* 0x000fc00000000000 */
        /* <DEDUP_REMOVED lines=11> */
.L_x_1:


//--------------------- .nv.global.init           --------------------------
	.section	.nv.global.init,"aw",@progbits
.nv.global.init:
	.type		_$_str,@object
	.size		_$_str,(_$_str_$_2 - _$_str)
_$_str:
        /*0000*/ 	.byte	0x5f, 0x5f, 0x43, 0x55, 0x44, 0x41, 0x5f, 0x46, 0x54, 0x5a, 0x00
	.type		_$_str_$_2,@object
	.size		_$_str_$_2,(.L_1 - _$_str_$_2)
_$_str_$_2:
        /*000b*/ 	.byte	0x5f, 0x5f, 0x43, 0x55, 0x44, 0x41, 0x5f, 0x50, 0x52, 0x45, 0x43, 0x5f, 0x53, 0x51, 0x52, 0x54
        /*001b*/ 	.byte	0x00
.L_1:


//--------------------- .nv.shared.triton_poi_fused__native_batch_norm_legit_no_training_41 --------------------------
	.section	.nv.shared.triton_poi_fused__native_batch_norm_legit_no_training_41,"aw",@nobits
	.sectionflags	@""
	.align	16
	.zero		1024


//--------------------- .nv.constant0.triton_poi_fused__native_batch_norm_legit_no_training_41 --------------------------
	.section	.nv.constant0.triton_poi_fused__native_batch_norm_legit_no_training_41,"a",@progbits
	.sectionflags	@""
	.align	4
.nv.constant0.triton_poi_fused__native_batch_norm_legit_no_training_41:
	.zero		584
